//
// Generated by NVIDIA NVVM Compiler
//
// Compiler Build ID: CL-36424714
// Cuda compilation tools, release 13.0, V13.0.88
// Based on NVVM 20.0.0
//

.version 9.0
.target sm_100
.address_size 64

	// .globl	_Z3dotIfEvPT_S1_S1_
// _ZZ3dotIfEvPT_S1_S1_E5cache has been demoted
// _ZZ3dotIdEvPT_S1_S1_E5cache has been demoted

.visible .entry _Z3dotIfEvPT_S1_S1_(
	.param .u64 .ptr .align 1 _Z3dotIfEvPT_S1_S1__param_0,
	.param .u64 .ptr .align 1 _Z3dotIfEvPT_S1_S1__param_1,
	.param .u64 .ptr .align 1 _Z3dotIfEvPT_S1_S1__param_2
)
{
	.reg .pred 	%p<7>;
	.reg .b32 	%r<18>;
	.reg .b32 	%f<14>;
	.reg .b64 	%rd<12>;
	// demoted variable
	.shared .align 4 .b8 _ZZ3dotIfEvPT_S1_S1_E5cache[1024];
	ld.param.u64 	%rd3, [_Z3dotIfEvPT_S1_S1__param_0];
	ld.param.u64 	%rd4, [_Z3dotIfEvPT_S1_S1__param_1];
	ld.param.u64 	%rd5, [_Z3dotIfEvPT_S1_S1__param_2];
	mov.u32 	%r1, %tid.x;
	mov.u32 	%r2, %ctaid.x;
	mov.u32 	%r17, %ntid.x;
	mad.lo.s32 	%r16, %r2, %r17, %r1;
	setp.gt.s32 	%p1, %r16, 65535;
	mov.f32 	%f13, 0f00000000;
	@%p1 bra 	$L__BB0_3;
	mov.u32 	%r11, %nctaid.x;
	mul.lo.s32 	%r5, %r17, %r11;
	cvta.to.global.u64 	%rd1, %rd3;
	cvta.to.global.u64 	%rd2, %rd4;
	mov.f32 	%f13, 0f00000000;
$L__BB0_2:
	mul.wide.s32 	%rd6, %r16, 4;
	add.s64 	%rd7, %rd1, %rd6;
	ld.global.f32 	%f6, [%rd7];
	add.s64 	%rd8, %rd2, %rd6;
	ld.global.f32 	%f7, [%rd8];
	fma.rn.f32 	%f13, %f6, %f7, %f13;
	add.s32 	%r16, %r16, %r5;
	setp.lt.s32 	%p2, %r16, 65536;
	@%p2 bra 	$L__BB0_2;
$L__BB0_3:
	shl.b32 	%r12, %r1, 2;
	mov.u32 	%r13, _ZZ3dotIfEvPT_S1_S1_E5cache;
	add.s32 	%r8, %r13, %r12;
	st.shared.f32 	[%r8], %f13;
	bar.sync 	0;
	setp.lt.u32 	%p3, %r17, 2;
	@%p3 bra 	$L__BB0_7;
$L__BB0_4:
	shr.u32 	%r10, %r17, 1;
	setp.ge.u32 	%p4, %r1, %r10;
	@%p4 bra 	$L__BB0_6;
	shl.b32 	%r14, %r10, 2;
	add.s32 	%r15, %r8, %r14;
	ld.shared.f32 	%f8, [%r15];
	ld.shared.f32 	%f9, [%r8];
	add.f32 	%f10, %f8, %f9;
	st.shared.f32 	[%r8], %f10;
$L__BB0_6:
	bar.sync 	0;
	setp.gt.u32 	%p5, %r17, 3;
	mov.u32 	%r17, %r10;
	@%p5 bra 	$L__BB0_4;
$L__BB0_7:
	setp.ne.s32 	%p6, %r1, 0;
	@%p6 bra 	$L__BB0_9;
	ld.shared.f32 	%f11, [_ZZ3dotIfEvPT_S1_S1_E5cache];
	cvta.to.global.u64 	%rd9, %rd5;
	mul.wide.u32 	%rd10, %r2, 4;
	add.s64 	%rd11, %rd9, %rd10;
	st.global.f32 	[%rd11], %f11;
$L__BB0_9:
	ret;

}
	// .globl	_Z3dotIdEvPT_S1_S1_
.visible .entry _Z3dotIdEvPT_S1_S1_(
	.param .u64 .ptr .align 1 _Z3dotIdEvPT_S1_S1__param_0,
	.param .u64 .ptr .align 1 _Z3dotIdEvPT_S1_S1__param_1,
	.param .u64 .ptr .align 1 _Z3dotIdEvPT_S1_S1__param_2
)
{
	.reg .pred 	%p<7>;
	.reg .b32 	%r<18>;
	.reg .b64 	%rd<12>;
	.reg .b64 	%fd<14>;
	// demoted variable
	.shared .align 8 .b8 _ZZ3dotIdEvPT_S1_S1_E5cache[2048];
	ld.param.u64 	%rd3, [_Z3dotIdEvPT_S1_S1__param_0];
	ld.param.u64 	%rd4, [_Z3dotIdEvPT_S1_S1__param_1];
	ld.param.u64 	%rd5, [_Z3dotIdEvPT_S1_S1__param_2];
	mov.u32 	%r1, %tid.x;
	mov.u32 	%r2, %ctaid.x;
	mov.u32 	%r17, %ntid.x;
	mad.lo.s32 	%r16, %r2, %r17, %r1;
	setp.gt.s32 	%p1, %r16, 65535;
	mov.f64 	%fd13, 0d0000000000000000;
	@%p1 bra 	$L__BB1_3;
	mov.u32 	%r11, %nctaid.x;
	mul.lo.s32 	%r5, %r17, %r11;
	cvta.to.global.u64 	%rd1, %rd3;
	cvta.to.global.u64 	%rd2, %rd4;
	mov.f64 	%fd13, 0d0000000000000000;
$L__BB1_2:
	mul.wide.s32 	%rd6, %r16, 8;
	add.s64 	%rd7, %rd1, %rd6;
	ld.global.f64 	%fd6, [%rd7];
	add.s64 	%rd8, %rd2, %rd6;
	ld.global.f64 	%fd7, [%rd8];
	fma.rn.f64 	%fd13, %fd6, %fd7, %fd13;
	add.s32 	%r16, %r16, %r5;
	setp.lt.s32 	%p2, %r16, 65536;
	@%p2 bra 	$L__BB1_2;
$L__BB1_3:
	shl.b32 	%r12, %r1, 3;
	mov.u32 	%r13, _ZZ3dotIdEvPT_S1_S1_E5cache;
	add.s32 	%r8, %r13, %r12;
	st.shared.f64 	[%r8], %fd13;
	bar.sync 	0;
	setp.lt.u32 	%p3, %r17, 2;
	@%p3 bra 	$L__BB1_7;
$L__BB1_4:
	shr.u32 	%r10, %r17, 1;
	setp.ge.u32 	%p4, %r1, %r10;
	@%p4 bra 	$L__BB1_6;
	shl.b32 	%r14, %r10, 3;
	add.s32 	%r15, %r8, %r14;
	ld.shared.f64 	%fd8, [%r15];
	ld.shared.f64 	%fd9, [%r8];
	add.f64 	%fd10, %fd8, %fd9;
	st.shared.f64 	[%r8], %fd10;
$L__BB1_6:
	bar.sync 	0;
	setp.gt.u32 	%p5, %r17, 3;
	mov.u32 	%r17, %r10;
	@%p5 bra 	$L__BB1_4;
$L__BB1_7:
	setp.ne.s32 	%p6, %r1, 0;
	@%p6 bra 	$L__BB1_9;
	ld.shared.f64 	%fd11, [_ZZ3dotIdEvPT_S1_S1_E5cache];
	cvta.to.global.u64 	%rd9, %rd5;
	mul.wide.u32 	%rd10, %r2, 8;
	add.s64 	%rd11, %rd9, %rd10;
	st.global.f64 	[%rd11], %fd11;
$L__BB1_9:
	ret;

}


// ===== COMPILED SASS (sm_100) =====

	.target	sm_100

	.elftype	@"ET_EXEC"


//--------------------- .note.nv.tkinfo           --------------------------
	.section	.note.nv.tkinfo,"",@"SHT_NOTE"
	.sectionflags	@"SHF_NOTE_NV_TKINFO"
	.tkinfo
        /*0018*/ 	.word	0x00000002
        /*0030*/ 	.string	""
        /*0030*/ 	.string	"ptxas"
        /*0030*/ 	.string	"Cuda compilation tools, release 13.0, V13.0.88"
        /*0030*/ 	.string	"Build cuda_13.0.r13.0/compiler.36424714_0"
        /*0030*/ 	.string	"-arch sm_100 -m 64 "



//--------------------- .note.nv.cuinfo           --------------------------
	.section	.note.nv.cuinfo,"",@"SHT_NOTE"
	.sectionflags	@"SHF_NOTE_NV_CUINFO"
        /*0018*/ 	.short	0x0002
        /*001a*/ 	.short	0x0064
        /*001c*/ 	.short	0x0082
	.zero		2


//--------------------- .nv.info                  --------------------------
	.section	.nv.info,"",@"SHT_CUDA_INFO"
	.align	4


	//----- nvinfo : EIATTR_REGCOUNT
	.align		4
        /*0000*/ 	.byte	0x04, 0x2f
        /*0002*/ 	.short	(.L_1 - .L_0)
	.align		4
.L_0:
        /*0004*/ 	.word	index@(_Z3dotIfEvPT_S1_S1_)
        /*0008*/ 	.word	0x00000012


	//----- nvinfo : EIATTR_FRAME_SIZE
	.align		4
.L_1:
        /*000c*/ 	.byte	0x04, 0x11
        /*000e*/ 	.short	(.L_3 - .L_2)
	.align		4
.L_2:
        /*0010*/ 	.word	index@(_Z3dotIfEvPT_S1_S1_)
        /*0014*/ 	.word	0x00000000


	//----- nvinfo : EIATTR_REGCOUNT
	.align		4
.L_3:
        /*0018*/ 	.byte	0x04, 0x2f
        /*001a*/ 	.short	(.L_5 - .L_4)
	.align		4
.L_4:
        /*001c*/ 	.word	index@(_Z3dotIdEvPT_S1_S1_)
        /*0020*/ 	.word	0x00000012


	//----- nvinfo : EIATTR_FRAME_SIZE
	.align		4
.L_5:
        /*0024*/ 	.byte	0x04, 0x11
        /*0026*/ 	.short	(.L_7 - .L_6)
	.align		4
.L_6:
        /*0028*/ 	.word	index@(_Z3dotIdEvPT_S1_S1_)
        /*002c*/ 	.word	0x00000000


	//----- nvinfo : EIATTR_MIN_STACK_SIZE
	.align		4
.L_7:
        /*0030*/ 	.byte	0x04, 0x12
        /*0032*/ 	.short	(.L_9 - .L_8)
	.align		4
.L_8:
        /*0034*/ 	.word	index@(_Z3dotIdEvPT_S1_S1_)
        /*0038*/ 	.word	0x00000000


	//----- nvinfo : EIATTR_MIN_STACK_SIZE
	.align		4
.L_9:
        /*003c*/ 	.byte	0x04, 0x12
        /*003e*/ 	.short	(.L_11 - .L_10)
	.align		4
.L_10:
        /*0040*/ 	.word	index@(_Z3dotIfEvPT_S1_S1_)
        /*0044*/ 	.word	0x00000000
.L_11:


//--------------------- .nv.compat                --------------------------
	.section	.nv.compat,"",@"SHT_CUDA_COMPAT_INFO"
	.align	4
        /*0000*/ 	.byte	0x02, 0x09, 0x00, 0x00, 0x02, 0x02, 0x01, 0x00, 0x02, 0x05, 0x05, 0x00, 0x03, 0x07, 0x01, 0x01
        /*0010*/ 	.byte	0x02, 0x03, 0x00, 0x00, 0x02, 0x06, 0x01, 0x00, 0x04, 0x0b, 0x08, 0x00, 0x01, 0x00, 0x00, 0x00
        /*0020*/ 	.byte	0x00, 0x00, 0x00, 0x00


//--------------------- .nv.info._Z3dotIdEvPT_S1_S1_ --------------------------
	.section	.nv.info._Z3dotIdEvPT_S1_S1_,"",@"SHT_CUDA_INFO"
	.sectionflags	@""
	.align	4


	//----- nvinfo : EIATTR_CUDA_API_VERSION
	.align		4
        /*0000*/ 	.byte	0x04, 0x37
        /*0002*/ 	.short	(.L_13 - .L_12)
.L_12:
        /*0004*/ 	.word	0x00000082


	//----- nvinfo : EIATTR_KPARAM_INFO
	.align		4
.L_13:
        /*0008*/ 	.byte	0x04, 0x17
        /*000a*/ 	.short	(.L_15 - .L_14)
.L_14:
        /*000c*/ 	.word	0x00000000
        /*0010*/ 	.short	0x0002
        /*0012*/ 	.short	0x0010
        /*0014*/ 	.byte	0x00, 0xf5, 0x21, 0x00


	//----- nvinfo : EIATTR_KPARAM_INFO
	.align		4
.L_15:
        /*0018*/ 	.byte	0x04, 0x17
        /*001a*/ 	.short	(.L_17 - .L_16)
.L_16:
        /*001c*/ 	.word	0x00000000
        /*0020*/ 	.short	0x0001
        /*0022*/ 	.short	0x0008
        /*0024*/ 	.byte	0x00, 0xf5, 0x21, 0x00


	//----- nvinfo : EIATTR_KPARAM_INFO
	.align		4
.L_17:
        /*0028*/ 	.byte	0x04, 0x17
        /*002a*/ 	.short	(.L_19 - .L_18)
.L_18:
        /*002c*/ 	.word	0x00000000
        /*0030*/ 	.short	0x0000
        /*0032*/ 	.short	0x0000
        /*0034*/ 	.byte	0x00, 0xf5, 0x21, 0x00


	//----- nvinfo : EIATTR_SPARSE_MMA_MASK
	.align		4
.L_19:
        /*0038*/ 	.byte	0x03, 0x50
        /*003a*/ 	.short	0x0000


	//----- nvinfo : EIATTR_MAXREG_COUNT
	.align		4
        /*003c*/ 	.byte	0x03, 0x1b
        /*003e*/ 	.short	0x00ff


	//----- nvinfo : EIATTR_NUM_BARRIERS
	.align		4
        /*0040*/ 	.byte	0x02, 0x4c
        /*0042*/ 	.byte	0x01
	.zero		1


	//----- nvinfo : EIATTR_MERCURY_ISA_VERSION
	.align		4
        /*0044*/ 	.byte	0x03, 0x5f
        /*0046*/ 	.short	0x0101


	//----- nvinfo : EIATTR_VRC_CTA_INIT_COUNT
	.align		4
        /*0048*/ 	.byte	0x02, 0x4a
	.zero		1
	.zero		1


	//----- nvinfo : EIATTR_EXIT_INSTR_OFFSETS
	.align		4
        /*004c*/ 	.byte	0x04, 0x1c
        /*004e*/ 	.short	(.L_21 - .L_20)


	//   ....[0]....
.L_20:
        /*0050*/ 	.word	0x000002e0


	//   ....[1]....
        /*0054*/ 	.word	0x00000360


	//----- nvinfo : EIATTR_CRS_STACK_SIZE
	.align		4
.L_21:
        /*0058*/ 	.byte	0x04, 0x1e
        /*005a*/ 	.short	(.L_23 - .L_22)
.L_22:
        /*005c*/ 	.word	0x00000000


	//----- nvinfo : EIATTR_CBANK_PARAM_SIZE
	.align		4
.L_23:
        /*0060*/ 	.byte	0x03, 0x19
        /*0062*/ 	.short	0x0018


	//----- nvinfo : EIATTR_PARAM_CBANK
	.align		4
        /*0064*/ 	.byte	0x04, 0x0a
        /*0066*/ 	.short	(.L_25 - .L_24)
	.align		4
.L_24:
        /*0068*/ 	.word	index@(.nv.constant0._Z3dotIdEvPT_S1_S1_)
        /*006c*/ 	.short	0x0380
        /*006e*/ 	.short	0x0018


	//----- nvinfo : EIATTR_SW_WAR
	.align		4
.L_25:
        /*0070*/ 	.byte	0x04, 0x36
        /*0072*/ 	.short	(.L_27 - .L_26)
.L_26:
        /*0074*/ 	.word	0x00000008
.L_27:


//--------------------- .nv.info._Z3dotIfEvPT_S1_S1_ --------------------------
	.section	.nv.info._Z3dotIfEvPT_S1_S1_,"",@"SHT_CUDA_INFO"
	.sectionflags	@""
	.align	4


	//----- nvinfo : EIATTR_CUDA_API_VERSION
	.align		4
        /*0000*/ 	.byte	0x04, 0x37
        /*0002*/ 	.short	(.L_29 - .L_28)
.L_28:
        /*0004*/ 	.word	0x00000082


	//----- nvinfo : EIATTR_KPARAM_INFO
	.align		4
.L_29:
        /*0008*/ 	.byte	0x04, 0x17
        /*000a*/ 	.short	(.L_31 - .L_30)
.L_30:
        /*000c*/ 	.word	0x00000000
        /*0010*/ 	.short	0x0002
        /*0012*/ 	.short	0x0010
        /*0014*/ 	.byte	0x00, 0xf5, 0x21, 0x00


	//----- nvinfo : EIATTR_KPARAM_INFO
	.align		4
.L_31:
        /*0018*/ 	.byte	0x04, 0x17
        /*001a*/ 	.short	(.L_33 - .L_32)
.L_32:
        /*001c*/ 	.word	0x00000000
        /*0020*/ 	.short	0x0001
        /*0022*/ 	.short	0x0008
        /*0024*/ 	.byte	0x00, 0xf5, 0x21, 0x00


	//----- nvinfo : EIATTR_KPARAM_INFO
	.align		4
.L_33:
        /*0028*/ 	.byte	0x04, 0x17
        /*002a*/ 	.short	(.L_35 - .L_34)
.L_34:
        /*002c*/ 	.word	0x00000000
        /*0030*/ 	.short	0x0000
        /*0032*/ 	.short	0x0000
        /*0034*/ 	.byte	0x00, 0xf5, 0x21, 0x00


	//----- nvinfo : EIATTR_SPARSE_MMA_MASK
	.align		4
.L_35:
        /*0038*/ 	.byte	0x03, 0x50
        /*003a*/ 	.short	0x0000


	//----- nvinfo : EIATTR_MAXREG_COUNT
	.align		4
        /*003c*/ 	.byte	0x03, 0x1b
        /*003e*/ 	.short	0x00ff


	//----- nvinfo : EIATTR_NUM_BARRIERS
	.align		4
        /*0040*/ 	.byte	0x02, 0x4c
        /*0042*/ 	.byte	0x01
	.zero		1


	//----- nvinfo : EIATTR_MERCURY_ISA_VERSION
	.align		4
        /*0044*/ 	.byte	0x03, 0x5f
        /*0046*/ 	.short	0x0101


	//----- nvinfo : EIATTR_VRC_CTA_INIT_COUNT
	.align		4
        /*0048*/ 	.byte	0x02, 0x4a
	.zero		1
	.zero		1


	//----- nvinfo : EIATTR_EXIT_INSTR_OFFSETS
	.align		4
        /*004c*/ 	.byte	0x04, 0x1c
        /*004e*/ 	.short	(.L_37 - .L_36)


	//   ....[0]....
.L_36:
        /*0050*/ 	.word	0x000002d0


	//   ....[1]....
        /*0054*/ 	.word	0x00000350


	//----- nvinfo : EIATTR_CRS_STACK_SIZE
	.align		4
.L_37:
        /*0058*/ 	.byte	0x04, 0x1e
        /*005a*/ 	.short	(.L_39 - .L_38)
.L_38:
        /*005c*/ 	.word	0x00000000


	//----- nvinfo : EIATTR_CBANK_PARAM_SIZE
	.align		4
.L_39:
        /*0060*/ 	.byte	0x03, 0x19
        /*0062*/ 	.short	0x0018


	//----- nvinfo : EIATTR_PARAM_CBANK
	.align		4
        /*0064*/ 	.byte	0x04, 0x0a
        /*0066*/ 	.short	(.L_41 - .L_40)
	.align		4
.L_40:
        /*0068*/ 	.word	index@(.nv.constant0._Z3dotIfEvPT_S1_S1_)
        /*006c*/ 	.short	0x0380
        /*006e*/ 	.short	0x0018


	//----- nvinfo : EIATTR_SW_WAR
	.align		4
.L_41:
        /*0070*/ 	.byte	0x04, 0x36
        /*0072*/ 	.short	(.L_43 - .L_42)
.L_42:
        /*0074*/ 	.word	0x00000008
.L_43:


//--------------------- .nv.callgraph             --------------------------
	.section	.nv.callgraph,"",@"SHT_CUDA_CALLGRAPH"
	.align	4
	.sectionentsize	8
	.align		4
        /*0000*/ 	.word	0x00000000
	.align		4
        /*0004*/ 	.word	0xffffffff
	.align		4
        /*0008*/ 	.word	0x00000000
	.align		4
        /*000c*/ 	.word	0xfffffffe
	.align		4
        /*0010*/ 	.word	0x00000000
	.align		4
        /*0014*/ 	.word	0xfffffffd
	.align		4
        /*0018*/ 	.word	0x00000000
	.align		4
        /*001c*/ 	.word	0xfffffffc


//--------------------- .text._Z3dotIdEvPT_S1_S1_ --------------------------
	.section	.text._Z3dotIdEvPT_S1_S1_,"ax",@progbits
	.align	128
        .global         _Z3dotIdEvPT_S1_S1_
        .type           _Z3dotIdEvPT_S1_S1_,@function
        .size           _Z3dotIdEvPT_S1_S1_,(.L_x_12 - _Z3dotIdEvPT_S1_S1_)
        .other          _Z3dotIdEvPT_S1_S1_,@"STO_CUDA_ENTRY STV_DEFAULT"
_Z3dotIdEvPT_S1_S1_:
.text._Z3dotIdEvPT_S1_S1_:
[----:B------:R-:W-:Y:S01]  /*0000*/  LDC R1, c[0x0][0x37c] ;  /* 0x0000df00ff017b82 */ /* 0x000fe20000000800 */
[----:B------:R-:W0:Y:S01]  /*0010*/  S2R R15, SR_TID.X ;  /* 0x00000000000f7919 */ /* 0x000e220000002100 */
[----:B------:R-:W1:Y:S01]  /*0020*/  LDCU UR4, c[0x0][0x360] ;  /* 0x00006c00ff0477ac */ /* 0x000e620008000800 */
[----:B------:R-:W-:Y:S01]  /*0030*/  BSSY.RECONVERGENT B0, `(.L_x_0) ;  /* 0x0000016000007945 */ /* 0x000fe20003800200 */
[----:B------:R-:W-:Y:S01]  /*0040*/  CS2R R2, SRZ ;  /* 0x0000000000027805 */ /* 0x000fe2000001ff00 */
[----:B------:R-:W0:Y:S01]  /*0050*/  S2R R0, SR_CTAID.X ;  /* 0x0000000000007919 */ /* 0x000e220000002500 */
[----:B------:R-:W2:Y:S01]  /*0060*/  LDCU.64 UR6, c[0x0][0x358] ;  /* 0x00006b00ff0677ac */ /* 0x000ea20008000a00 */
[----:B-1----:R-:W-:Y:S02]  /*0070*/  IMAD.U32 R12, RZ, RZ, UR4 ;  /* 0x00000004ff0c7e24 */ /* 0x002fe4000f8e00ff */
[----:B0-----:R-:W-:-:S05]  /*0080*/  IMAD R4, R0, UR4, R15 ;  /* 0x0000000400047c24 */ /* 0x001fca000f8e020f */
[----:B------:R-:W-:-:S13]  /*0090*/  ISETP.GT.AND P0, PT, R4, 0xffff, PT ;  /* 0x0000ffff0400780c */ /* 0x000fda0003f04270 */
[----:B--2---:R-:W-:Y:S05]  /*00a0*/  @P0 BRA `(.L_x_1) ;  /* 0x0000000000380947 */ /* 0x004fea0003800000 */
[----:B------:R-:W0:Y:S01]  /*00b0*/  LDC.64 R8, c[0x0][0x380] ;  /* 0x0000e000ff087b82 */ /* 0x000e220000000a00 */
[----:B------:R-:W1:Y:S01]  /*00c0*/  LDCU UR4, c[0x0][0x370] ;  /* 0x00006e00ff0477ac */ /* 0x000e620008000800 */
[----:B------:R-:W-:Y:S01]  /*00d0*/  IMAD.MOV.U32 R13, RZ, RZ, R4 ;  /* 0x000000ffff0d7224 */ /* 0x000fe200078e0004 */
[----:B------:R-:W-:-:S05]  /*00e0*/  CS2R R2, SRZ ;  /* 0x0000000000027805 */ /* 0x000fca000001ff00 */
[----:B------:R-:W2:Y:S01]  /*00f0*/  LDC.64 R10, c[0x0][0x388] ;  /* 0x0000e200ff0a7b82 */ /* 0x000ea20000000a00 */
[----:B-1----:R-:W-:-:S07]  /*0100*/  IMAD R14, R12, UR4, RZ ;  /* 0x000000040c0e7c24 */ /* 0x002fce000f8e02ff */
.L_x_2:
[----:B0-----:R-:W-:-:S04]  /*0110*/  IMAD.WIDE R4, R13, 0x8, R8 ;  /* 0x000000080d047825 */ /* 0x001fc800078e0208 */
[----:B--2---:R-:W-:Y:S02]  /*0120*/  IMAD.WIDE R6, R13, 0x8, R10 ;  /* 0x000000080d067825 */ /* 0x004fe400078e020a */
[----:B------:R-:W2:Y:S04]  /*0130*/  LDG.E.64 R4, desc[UR6][R4.64] ;  /* 0x0000000604047981 */ /* 0x000ea8000c1e1b00 */
[----:B------:R-:W2:Y:S01]  /*0140*/  LDG.E.64 R6, desc[UR6][R6.64] ;  /* 0x0000000606067981 */ /* 0x000ea2000c1e1b00 */
[----:B------:R-:W-:-:S05]  /*0150*/  IMAD.IADD R13, R14, 0x1, R13 ;  /* 0x000000010e0d7824 */ /* 0x000fca00078e020d */
[----:B------:R-:W-:Y:S01]  /*0160*/  ISETP.GE.AND P0, PT, R13, 0x10000, PT ;  /* 0x000100000d00780c */ /* 0x000fe20003f06270 */
[----:B--2---:R-:W-:-:S12]  /*0170*/  DFMA R2, R4, R6, R2 ;  /* 0x000000060402722b */ /* 0x004fd80000000002 */
[----:B------:R-:W-:Y:S05]  /*0180*/  @!P0 BRA `(.L_x_2) ;  /* 0xfffffffc00e08947 */ /* 0x000fea000383ffff */
.L_x_1:
[----:B------:R-:W-:Y:S05]  /*0190*/  BSYNC.RECONVERGENT B0 ;  /* 0x0000000000007941 */ /* 0x000fea0003800200 */
.L_x_0:
[----:B------:R-:W0:Y:S01]  /*01a0*/  S2UR UR5, SR_CgaCtaId ;  /* 0x00000000000579c3 */ /* 0x000e220000008800 */
[----:B------:R-:W-:Y:S01]  /*01b0*/  UMOV UR4, 0x400 ;  /* 0x0000040000047882 */ /* 0x000fe20000000000 */
[----:B------:R-:W-:Y:S02]  /*01c0*/  ISETP.GE.U32.AND P1, PT, R12, 0x2, PT ;  /* 0x000000020c00780c */ /* 0x000fe40003f26070 */
[----:B------:R-:W-:Y:S01]  /*01d0*/  ISETP.NE.AND P0, PT, R15, RZ, PT ;  /* 0x000000ff0f00720c */ /* 0x000fe20003f05270 */
[----:B0-----:R-:W-:-:S06]  /*01e0*/  ULEA UR4, UR5, UR4, 0x18 ;  /* 0x0000000405047291 */ /* 0x001fcc000f8ec0ff */
[----:B------:R-:W-:-:S05]  /*01f0*/  LEA R7, R15, UR4, 0x3 ;  /* 0x000000040f077c11 */ /* 0x000fca000f8e18ff */
[----:B------:R0:W-:Y:S01]  /*0200*/  STS.64 [R7], R2 ;  /* 0x0000000207007388 */ /* 0x0001e20000000a00 */
[----:B------:R-:W-:Y:S06]  /*0210*/  BAR.SYNC.DEFER_BLOCKING 0x0 ;  /* 0x0000000000007b1d */ /* 0x000fec0000010000 */
[----:B------:R-:W-:Y:S05]  /*0220*/  @!P1 BRA `(.L_x_3) ;  /* 0x00000000002c9947 */ /* 0x000fea0003800000 */
.L_x_4:
[----:B------:R-:W-:-:S04]  /*0230*/  SHF.R.U32.HI R8, RZ, 0x1, R12 ;  /* 0x00000001ff087819 */ /* 0x000fc8000001160c */
[----:B------:R-:W-:-:S13]  /*0240*/  ISETP.GE.U32.AND P1, PT, R15, R8, PT ;  /* 0x000000080f00720c */ /* 0x000fda0003f26070 */
[----:B------:R-:W-:Y:S01]  /*0250*/  @!P1 IMAD R6, R8, 0x8, R7 ;  /* 0x0000000808069824 */ /* 0x000fe200078e0207 */
[----:B------:R-:W-:Y:S04]  /*0260*/  @!P1 LDS.64 R4, [R7] ;  /* 0x0000000007049984 */ /* 0x000fe80000000a00 */
[----:B0-----:R-:W0:Y:S02]  /*0270*/  @!P1 LDS.64 R2, [R6] ;  /* 0x0000000006029984 */ /* 0x001e240000000a00 */
[----:B0-----:R-:W-:-:S07]  /*0280*/  @!P1 DADD R2, R2, R4 ;  /* 0x0000000002029229 */ /* 0x001fce0000000004 */
[----:B------:R1:W-:Y:S01]  /*0290*/  @!P1 STS.64 [R7], R2 ;  /* 0x0000000207009388 */ /* 0x0003e20000000a00 */
[----:B------:R-:W-:Y:S01]  /*02a0*/  BAR.SYNC.DEFER_BLOCKING 0x0 ;  /* 0x0000000000007b1d */ /* 0x000fe20000010000 */
[----:B------:R-:W-:Y:S01]  /*02b0*/  ISETP.GT.U32.AND P1, PT, R12, 0x3, PT ;  /* 0x000000030c00780c */ /* 0x000fe20003f24070 */
[----:B------:R-:W-:-:S12]  /*02c0*/  IMAD.MOV.U32 R12, RZ, RZ, R8 ;  /* 0x000000ffff0c7224 */ /* 0x000fd800078e0008 */
[----:B-1----:R-:W-:Y:S05]  /*02d0*/  @P1 BRA `(.L_x_4) ;  /* 0xfffffffc00d41947 */ /* 0x002fea000383ffff */
.L_x_3:
[----:B------:R-:W-:Y:S05]  /*02e0*/  @P0 EXIT ;  /* 0x000000000000094d */ /* 0x000fea0003800000 */
[----:B------:R-:W1:Y:S01]  /*02f0*/  S2UR UR5, SR_CgaCtaId ;  /* 0x00000000000579c3 */ /* 0x000e620000008800 */
[----:B------:R-:W-:-:S07]  /*0300*/  UMOV UR4, 0x400 ;  /* 0x0000040000047882 */ /* 0x000fce0000000000 */
[----:B------:R-:W2:Y:S01]  /*0310*/  LDC.64 R4, c[0x0][0x390] ;  /* 0x0000e400ff047b82 */ /* 0x000ea20000000a00 */
[----:B-1----:R-:W-:Y:S01]  /*0320*/  ULEA UR4, UR5, UR4, 0x18 ;  /* 0x0000000405047291 */ /* 0x002fe2000f8ec0ff */
[----:B--2---:R-:W-:-:S08]  /*0330*/  IMAD.WIDE.U32 R4, R0, 0x8, R4 ;  /* 0x0000000800047825 */ /* 0x004fd000078e0004 */
[----:B0-----:R-:W0:Y:S04]  /*0340*/  LDS.64 R2, [UR4] ;  /* 0x00000004ff027984 */ /* 0x001e280008000a00 */
[----:B0-----:R-:W-:Y:S01]  /*0350*/  STG.E.64 desc[UR6][R4.64], R2 ;  /* 0x0000000204007986 */ /* 0x001fe2000c101b06 */
[----:B------:R-:W-:Y:S05]  /*0360*/  EXIT ;  /* 0x000000000000794d */ /* 0x000fea0003800000 */
.L_x_5:
[----:B------:R-:W-:-:S00]  /*0370*/  BRA `(.L_x_5) ;  /* 0xfffffffc00fc7947 */ /* 0x000fc0000383ffff */
[----:B------:R-:W-:-:S00]  /*0380*/  NOP ;  /* 0x0000000000007918 */ /* 0x000fc00000000000 */
[----:B------:R-:W-:-:S00]  /*0390*/  NOP ;  /* 0x0000000000007918 */ /* 0x000fc00000000000 */
[----:B------:R-:W-:-:S00]  /*03a0*/  NOP ;  /* 0x0000000000007918 */ /* 0x000fc00000000000 */
[----:B------:R-:W-:-:S00]  /*03b0*/  NOP ;  /* 0x0000000000007918 */ /* 0x000fc00000000000 */
[----:B------:R-:W-:-:S00]  /*03c0*/  NOP ;  /* 0x0000000000007918 */ /* 0x000fc00000000000 */
[----:B------:R-:W-:-:S00]  /*03d0*/  NOP ;  /* 0x0000000000007918 */ /* 0x000fc00000000000 */
[----:B------:R-:W-:-:S00]  /*03e0*/  NOP ;  /* 0x0000000000007918 */ /* 0x000fc00000000000 */
[----:B------:R-:W-:-:S00]  /*03f0*/  NOP ;  /* 0x0000000000007918 */ /* 0x000fc00000000000 */
.L_x_12:


//--------------------- .text._Z3dotIfEvPT_S1_S1_ --------------------------
	.section	.text._Z3dotIfEvPT_S1_S1_,"ax",@progbits
	.align	128
        .global         _Z3dotIfEvPT_S1_S1_
        .type           _Z3dotIfEvPT_S1_S1_,@function
        .size           _Z3dotIfEvPT_S1_S1_,(.L_x_13 - _Z3dotIfEvPT_S1_S1_)
        .other          _Z3dotIfEvPT_S1_S1_,@"STO_CUDA_ENTRY STV_DEFAULT"
_Z3dotIfEvPT_S1_S1_:
.text._Z3dotIfEvPT_S1_S1_:
[----:B------:R-:W-:Y:S01]  /*0000*/  LDC R1, c[0x0][0x37c] ;  /* 0x0000df00ff017b82 */ /* 0x000fe20000000800 */
[----:B------:R-:W0:Y:S01]  /*0010*/  S2R R12, SR_TID.X ;  /* 0x00000000000c7919 */ /* 0x000e220000002100 */
[----:B------:R-:W1:Y:S01]  /*0020*/  LDCU UR4, c[0x0][0x360] ;  /* 0x00006c00ff0477ac */ /* 0x000e620008000800 */
[----:B------:R-:W-:Y:S01]  /*0030*/  BSSY.RECONVERGENT B0, `(.L_x_6) ;  /* 0x0000015000007945 */ /* 0x000fe20003800200 */
[----:B------:R-:W-:Y:S01]  /*0040*/  IMAD.MOV.U32 R11, RZ, RZ, RZ ;  /* 0x000000ffff0b7224 */ /* 0x000fe200078e00ff */
        /* <DEDUP_REMOVED lines=8> */
[----:B------:R-:W-:-:S06]  /*00d0*/  HFMA2 R11, -RZ, RZ, 0, 0 ;  /* 0x00000000ff0b7431 */ /* 0x000fcc00000001ff */
[----:B------:R-:W2:Y:S01]  /*00e0*/  LDC.64 R8, c[0x0][0x388] ;  /* 0x0000e200ff087b82 */ /* 0x000ea20000000a00 */
[----:B-1----:R-:W-:-:S07]  /*00f0*/  IMAD R15, R10, UR4, RZ ;  /* 0x000000040a0f7c24 */ /* 0x002fce000f8e02ff */
.L_x_8:
[----:B0-----:R-:W-:-:S04]  /*0100*/  IMAD.WIDE R2, R0, 0x4, R6 ;  /* 0x0000000400027825 */ /* 0x001fc800078e0206 */
[----:B--2---:R-:W-:Y:S02]  /*0110*/  IMAD.WIDE R4, R0, 0x4, R8 ;  /* 0x0000000400047825 */ /* 0x004fe400078e0208 */
[----:B------:R-:W2:Y:S04]  /*0120*/  LDG.E R2, desc[UR6][R2.64] ;  /* 0x0000000602027981 */ /* 0x000ea8000c1e1900 */
[----:B------:R-:W2:Y:S01]  /*0130*/  LDG.E R4, desc[UR6][R4.64] ;  /* 0x0000000604047981 */ /* 0x000ea2000c1e1900 */
[----:B------:R-:W-:-:S05]  /*0140*/  IMAD.IADD R0, R15, 0x1, R0 ;  /* 0x000000010f007824 */ /* 0x000fca00078e0200 */
[----:B------:R-:W-:Y:S01]  /*0150*/  ISETP.GE.AND P0, PT, R0, 0x10000, PT ;  /* 0x000100000000780c */ /* 0x000fe20003f06270 */
[----:B--2---:R-:W-:-:S12]  /*0160*/  FFMA R11, R2, R4, R11 ;  /* 0x00000004020b7223 */ /* 0x004fd8000000000b */
[----:B------:R-:W-:Y:S05]  /*0170*/  @!P0 BRA `(.L_x_8) ;  /* 0xfffffffc00e08947 */ /* 0x000fea000383ffff */
.L_x_7:
[----:B------:R-:W-:Y:S05]  /*0180*/  BSYNC.RECONVERGENT B0 ;  /* 0x0000000000007941 */ /* 0x000fea0003800200 */
.L_x_6:
[----:B------:R-:W0:Y:S01]  /*0190*/  S2UR UR5, SR_CgaCtaId ;  /* 0x00000000000579c3 */ /* 0x000e220000008800 */
[----:B------:R-:W-:Y:S01]  /*01a0*/  UMOV UR4, 0x400 ;  /* 0x0000040000047882 */ /* 0x000fe20000000000 */
[----:B------:R-:W-:Y:S02]  /*01b0*/  ISETP.GE.U32.AND P1, PT, R10, 0x2, PT ;  /* 0x000000020a00780c */ /* 0x000fe40003f26070 */
[----:B------:R-:W-:Y:S01]  /*01c0*/  ISETP.NE.AND P0, PT, R12, RZ, PT ;  /* 0x000000ff0c00720c */ /* 0x000fe20003f05270 */
[----:B0-----:R-:W-:-:S06]  /*01d0*/  ULEA UR4, UR5, UR4, 0x18 ;  /* 0x0000000405047291 */ /* 0x001fcc000f8ec0ff */
[----:B------:R-:W-:-:S05]  /*01e0*/  LEA R0, R12, UR4, 0x2 ;  /* 0x000000040c007c11 */ /* 0x000fca000f8e10ff */
[----:B------:R0:W-:Y:S01]  /*01f0*/  STS [R0], R11 ;  /* 0x0000000b00007388 */ /* 0x0001e20000000800 */
[----:B------:R-:W-:Y:S06]  /*0200*/  BAR.SYNC.DEFER_BLOCKING 0x0 ;  /* 0x0000000000007b1d */ /* 0x000fec0000010000 */
[----:B------:R-:W-:Y:S05]  /*0210*/  @!P1 BRA `(.L_x_9) ;  /* 0x00000000002c9947 */ /* 0x000fea0003800000 */
.L_x_10:
[----:B------:R-:W-:-:S04]  /*0220*/  SHF.R.U32.HI R5, RZ, 0x1, R10 ;  /* 0x00000001ff057819 */ /* 0x000fc8000001160a */
[----:B------:R-:W-:-:S13]  /*0230*/  ISETP.GE.U32.AND P1, PT, R12, R5, PT ;  /* 0x000000050c00720c */ /* 0x000fda0003f26070 */
[----:B------:R-:W-:Y:S01]  /*0240*/  @!P1 LEA R2, R5, R0, 0x2 ;  /* 0x0000000005029211 */ /* 0x000fe200078e10ff */
[----:B------:R-:W-:Y:S05]  /*0250*/  @!P1 LDS R3, [R0] ;  /* 0x0000000000039984 */ /* 0x000fea0000000800 */
[----:B------:R-:W1:Y:S02]  /*0260*/  @!P1 LDS R2, [R2] ;  /* 0x0000000002029984 */ /* 0x000e640000000800 */
[----:B-1----:R-:W-:-:S05]  /*0270*/  @!P1 FADD R3, R2, R3 ;  /* 0x0000000302039221 */ /* 0x002fca0000000000 */
[----:B------:R1:W-:Y:S01]  /*0280*/  @!P1 STS [R0], R3 ;  /* 0x0000000300009388 */ /* 0x0003e20000000800 */
[----:B------:R-:W-:Y:S01]  /*0290*/  BAR.SYNC.DEFER_BLOCKING 0x0 ;  /* 0x0000000000007b1d */ /* 0x000fe20000010000 */
[----:B------:R-:W-:Y:S02]  /*02a0*/  ISETP.GT.U32.AND P1, PT, R10, 0x3, PT ;  /* 0x000000030a00780c */ /* 0x000fe40003f24070 */
[----:B------:R-:W-:-:S11]  /*02b0*/  MOV R10, R5 ;  /* 0x00000005000a7202 */ /* 0x000fd60000000f00 */
[----:B-1----:R-:W-:Y:S05]  /*02c0*/  @P1 BRA `(.L_x_10) ;  /* 0xfffffffc00d41947 */ /* 0x002fea000383ffff */
.L_x_9:
[----:B------:R-:W-:Y:S05]  /*02d0*/  @P0 EXIT ;  /* 0x000000000000094d */ /* 0x000fea0003800000 */
[----:B------:R-:W1:Y:S01]  /*02e0*/  S2UR UR5, SR_CgaCtaId ;  /* 0x00000000000579c3 */ /* 0x000e620000008800 */
[----:B------:R-:W-:-:S07]  /*02f0*/  UMOV UR4, 0x400 ;  /* 0x0000040000047882 */ /* 0x000fce0000000000 */
[----:B------:R-:W2:Y:S01]  /*0300*/  LDC.64 R2, c[0x0][0x390] ;  /* 0x0000e400ff027b82 */ /* 0x000ea20000000a00 */
[----:B-1----:R-:W-:Y:S01]  /*0310*/  ULEA UR4, UR5, UR4, 0x18 ;  /* 0x0000000405047291 */ /* 0x002fe2000f8ec0ff */
[----:B--2---:R-:W-:-:S08]  /*0320*/  IMAD.WIDE.U32 R2, R13, 0x4, R2 ;  /* 0x000000040d027825 */ /* 0x004fd000078e0002 */
[----:B------:R-:W1:Y:S04]  /*0330*/  LDS R5, [UR4] ;  /* 0x00000004ff057984 */ /* 0x000e680008000800 */
[----:B-1----:R-:W-:Y:S01]  /*0340*/  STG.E desc[UR6][R2.64], R5 ;  /* 0x0000000502007986 */ /* 0x002fe2000c101906 */
[----:B------:R-:W-:Y:S05]  /*0350*/  EXIT ;  /* 0x000000000000794d */ /* 0x000fea0003800000 */
.L_x_11:
        /* <DEDUP_REMOVED lines=10> */
.L_x_13:


//--------------------- .nv.shared._Z3dotIdEvPT_S1_S1_ --------------------------
	.section	.nv.shared._Z3dotIdEvPT_S1_S1_,"aw",@nobits
	.sectionflags	@""
	.align	8
.nv.shared._Z3dotIdEvPT_S1_S1_:
	.zero		3072


//--------------------- .nv.shared.reserved.0     --------------------------
	.section	.nv.shared.reserved.0,"aw",@nobits
	.weak		__nv_reservedSMEM_offset_0_alias
	.size		__nv_reservedSMEM_offset_0_alias, 0, 64
	.other		__nv_reservedSMEM_offset_0_alias,@"STO_CUDA_RESERVED_SHARED STV_DEFAULT"
__nv_reservedSMEM_offset_0_alias:
	.zero		0
	.zero		64


//--------------------- .nv.shared._Z3dotIfEvPT_S1_S1_ --------------------------
	.section	.nv.shared._Z3dotIfEvPT_S1_S1_,"aw",@nobits
	.sectionflags	@""
	.align	4
.nv.shared._Z3dotIfEvPT_S1_S1_:
	.zero		2048


//--------------------- .nv.constant0._Z3dotIdEvPT_S1_S1_ --------------------------
	.section	.nv.constant0._Z3dotIdEvPT_S1_S1_,"a",@progbits
	.sectionflags	@""
	.align	4
.nv.constant0._Z3dotIdEvPT_S1_S1_:
	.zero		920


//--------------------- .nv.constant0._Z3dotIfEvPT_S1_S1_ --------------------------
	.section	.nv.constant0._Z3dotIfEvPT_S1_S1_,"a",@progbits
	.sectionflags	@""
	.align	4
.nv.constant0._Z3dotIfEvPT_S1_S1_:
	.zero		920


//--------------------- SYMBOLS --------------------------

	.type		.nv.reservedSmem.offset0,@object
	.size		.nv.reservedSmem.offset0,0x4
	.type		.nv.reservedSmem.cap,@object
	.size		.nv.reservedSmem.cap,0x4
